	.headerflags	@"EF_CUDA_TEXMODE_UNIFIED EF_CUDA_64BIT_ADDRESS EF_CUDA_ACCELERATORS EF_CUDA_SM90 EF_CUDA_VIRTUAL_SM(EF_CUDA_SM90)"
	.elftype	@"ET_EXEC"


//--------------------- .nv.info                  --------------------------
	.section	.nv.info,"",@"SHT_CUDA_INFO"
	.align	4


	//----- nvinfo : EIATTR_REGCOUNT
	.align		4
        /*0000*/ 	.byte	0x04, 0x2f
        /*0002*/ 	.short	(.L_1 - .L_0)
	.align		4
.L_0:
        /*0004*/ 	.word	index@(triton_poi_fused_clone_2)
        /*0008*/ 	.word	0x00000020


	//----- nvinfo : EIATTR_MIN_STACK_SIZE
	.align		4
.L_1:
        /*000c*/ 	.byte	0x04, 0x12
        /*000e*/ 	.short	(.L_3 - .L_2)
	.align		4
.L_2:
        /*0010*/ 	.word	index@(triton_poi_fused_clone_2)
        /*0014*/ 	.word	0x00000000


	//----- nvinfo : EIATTR_FRAME_SIZE
	.align		4
.L_3:
        /*0018*/ 	.byte	0x04, 0x11
        /*001a*/ 	.short	(.L_5 - .L_4)
	.align		4
.L_4:
        /*001c*/ 	.word	index@(triton_poi_fused_clone_2)
        /*0020*/ 	.word	0x00000000


	//----- nvinfo : EIATTR_MIN_STACK_SIZE
	.align		4
.L_5:
        /*0024*/ 	.byte	0x04, 0x12
        /*0026*/ 	.short	(.L_7 - .L_6)
	.align		4
.L_6:
        /*0028*/ 	.word	index@(triton_poi_fused_clone_2)
        /*002c*/ 	.word	0x00000000
.L_7:


//--------------------- .nv.info.triton_poi_fused_clone_2 --------------------------
	.section	.nv.info.triton_poi_fused_clone_2,"",@"SHT_CUDA_INFO"
	.sectionflags	@""
	.align	4


	//----- nvinfo : EIATTR_CUDA_API_VERSION
	.align		4
        /*0000*/ 	.byte	0x04, 0x37
        /*0002*/ 	.short	(.L_9 - .L_8)
.L_8:
        /*0004*/ 	.word	0x0000007c


	//----- nvinfo : EIATTR_KPARAM_INFO
	.align		4
.L_9:
        /*0008*/ 	.byte	0x04, 0x17
        /*000a*/ 	.short	(.L_11 - .L_10)
.L_10:
        /*000c*/ 	.word	0x00000000
        /*0010*/ 	.short	0x0005
        /*0012*/ 	.short	0x0024
        /*0014*/ 	.byte	0x00, 0xf0, 0x11, 0x00


	//----- nvinfo : EIATTR_KPARAM_INFO
	.align		4
.L_11:
        /*0018*/ 	.byte	0x04, 0x17
        /*001a*/ 	.short	(.L_13 - .L_12)
.L_12:
        /*001c*/ 	.word	0x00000000
        /*0020*/ 	.short	0x0004
        /*0022*/ 	.short	0x0020
        /*0024*/ 	.byte	0x00, 0xf0, 0x11, 0x00


	//----- nvinfo : EIATTR_KPARAM_INFO
	.align		4
.L_13:
        /*0028*/ 	.byte	0x04, 0x17
        /*002a*/ 	.short	(.L_15 - .L_14)
.L_14:
        /*002c*/ 	.word	0x00000000
        /*0030*/ 	.short	0x0003
        /*0032*/ 	.short	0x0018
        /*0034*/ 	.byte	0x00, 0xf4, 0x21, 0x00


	//----- nvinfo : EIATTR_KPARAM_INFO
	.align		4
.L_15:
        /*0038*/ 	.byte	0x04, 0x17
        /*003a*/ 	.short	(.L_17 - .L_16)
.L_16:
        /*003c*/ 	.word	0x00000000
        /*0040*/ 	.short	0x0002
        /*0042*/ 	.short	0x0010
        /*0044*/ 	.byte	0x00, 0xf4, 0x21, 0x00


	//----- nvinfo : EIATTR_KPARAM_INFO
	.align		4
.L_17:
        /*0048*/ 	.byte	0x04, 0x17
        /*004a*/ 	.short	(.L_19 - .L_18)
.L_18:
        /*004c*/ 	.word	0x00000000
        /*0050*/ 	.short	0x0001
        /*0052*/ 	.short	0x0008
        /*0054*/ 	.byte	0x00, 0xf4, 0x21, 0x00


	//----- nvinfo : EIATTR_KPARAM_INFO
	.align		4
.L_19:
        /*0058*/ 	.byte	0x04, 0x17
        /*005a*/ 	.short	(.L_21 - .L_20)
.L_20:
        /*005c*/ 	.word	0x00000000
        /*0060*/ 	.short	0x0000
        /*0062*/ 	.short	0x0000
        /*0064*/ 	.byte	0x00, 0xf4, 0x21, 0x00


	//----- nvinfo : EIATTR_SPARSE_MMA_MASK
	.align		4
.L_21:
        /*0068*/ 	.byte	0x03, 0x50
        /*006a*/ 	.short	0x0000


	//----- nvinfo : EIATTR_MAXREG_COUNT
	.align		4
        /*006c*/ 	.byte	0x03, 0x1b
        /*006e*/ 	.short	0x00ff


	//----- nvinfo : EIATTR_EXIT_INSTR_OFFSETS
	.align		4
        /*0070*/ 	.byte	0x04, 0x1c
        /*0072*/ 	.short	(.L_23 - .L_22)


	//   ....[0]....
.L_22:
        /*0074*/ 	.word	0x00000930


	//   ....[1]....
        /*0078*/ 	.word	0x00000950


	//----- nvinfo : EIATTR_REQNTID
	.align		4
.L_23:
        /*007c*/ 	.byte	0x04, 0x10
        /*007e*/ 	.short	(.L_25 - .L_24)
.L_24:
        /*0080*/ 	.word	0x00000080
        /*0084*/ 	.word	0x00000001
        /*0088*/ 	.word	0x00000001


	//----- nvinfo : EIATTR_CBANK_PARAM_SIZE
	.align		4
.L_25:
        /*008c*/ 	.byte	0x03, 0x19
        /*008e*/ 	.short	0x0028


	//----- nvinfo : EIATTR_PARAM_CBANK
	.align		4
        /*0090*/ 	.byte	0x04, 0x0a
        /*0092*/ 	.short	(.L_27 - .L_26)
	.align		4
.L_26:
        /*0094*/ 	.word	index@(.nv.constant0.triton_poi_fused_clone_2)
        /*0098*/ 	.short	0x0210
        /*009a*/ 	.short	0x0028


	//----- nvinfo : EIATTR_SW_WAR
	.align		4
.L_27:
        /*009c*/ 	.byte	0x04, 0x36
        /*009e*/ 	.short	(.L_29 - .L_28)
.L_28:
        /*00a0*/ 	.word	0x00000008
.L_29:


//--------------------- .nv.callgraph             --------------------------
	.section	.nv.callgraph,"",@"SHT_CUDA_CALLGRAPH"
	.align	4
	.sectionentsize	8
	.align		4
        /*0000*/ 	.word	0x00000000
	.align		4
        /*0004*/ 	.word	0xffffffff
	.align		4
        /*0008*/ 	.word	0x00000000
	.align		4
        /*000c*/ 	.word	0xfffffffe
	.align		4
        /*0010*/ 	.word	0x00000000
	.align		4
        /*0014*/ 	.word	0xfffffffd
	.align		4
        /*0018*/ 	.word	0x00000000
	.align		4
        /*001c*/ 	.word	0xfffffffc


//--------------------- .text.triton_poi_fused_clone_2 --------------------------
	.section	.text.triton_poi_fused_clone_2,"ax",@progbits
	.sectionflags	@"SHF_BARRIERS=1"
	.align	128
        .global         triton_poi_fused_clone_2
        .type           triton_poi_fused_clone_2,@function
        .size           triton_poi_fused_clone_2,(.L_x_1 - triton_poi_fused_clone_2)
        .other          triton_poi_fused_clone_2,@"STO_CUDA_ENTRY STV_DEFAULT"
triton_poi_fused_clone_2:
.text.triton_poi_fused_clone_2:
[----:B------:R-:W0:Y:S01]  /*0000*/  LDC R1, c[0x0][0x28] ;  /* 0x00000a00ff017b82 */ /* 0x000e220000000800 */
[----:B------:R-:W1:Y:S07]  /*0010*/  S2R R25, SR_CTAID.Y ;  /* 0x0000000000197919 */ /* 0x000e6e0000002600 */
[----:B------:R-:W2:Y:S01]  /*0020*/  LDC.64 R6, c[0x0][0x210] ;  /* 0x00008400ff067b82 */ /* 0x000ea20000000a00 */
[----:B------:R-:W-:Y:S01]  /*0030*/  IMAD.MOV.U32 R21, RZ, RZ, RZ ;  /* 0x000000ffff157224 */ /* 0x000fe200078e00ff */
[----:B------:R-:W-:Y:S01]  /*0040*/  ULDC.64 UR6, c[0x0][0x208] ;  /* 0x0000820000067ab9 */ /* 0x000fe20000000a00 */
[----:B------:R-:W3:Y:S01]  /*0050*/  S2R R10, SR_TID.X ;  /* 0x00000000000a7919 */ /* 0x000ee20000002100 */
[----:B------:R-:W4:Y:S01]  /*0060*/  S2R R9, SR_CTAID.X ;  /* 0x0000000000097919 */ /* 0x000f220000002500 */
[----:B-1----:R-:W-:-:S02]  /*0070*/  SHF.R.S32.HI R23, RZ, 0x17, R25 ;  /* 0x00000017ff177819 */ /* 0x002fc40000011419 */
[----:B---3--:R-:W-:Y:S02]  /*0080*/  LOP3.LUT R20, R10, 0x7f, RZ, 0xc0, !PT ;  /* 0x0000007f0a147812 */ /* 0x008fe400078ec0ff */
[----:B------:R-:W-:Y:S02]  /*0090*/  SGXT R23, R23, 0x1 ;  /* 0x000000011717781a */ /* 0x000fe40000000200 */
[----:B------:R-:W-:Y:S01]  /*00a0*/  PRMT R0, R20, 0x6540, R25 ;  /* 0x0000654014007816 */ /* 0x000fe20000000019 */
[----:B----4-:R-:W-:-:S03]  /*00b0*/  IMAD.SHL.U32 R19, R9, 0x2, RZ ;  /* 0x0000000209137824 */ /* 0x010fc600078e00ff */
[CC--:B------:R-:W-:Y:S02]  /*00c0*/  LEA.HI R2, R23.reuse, R0.reuse, RZ, 0x2 ;  /* 0x0000000017027211 */ /* 0x0c0fe400078f10ff */
[----:B------:R-:W-:Y:S02]  /*00d0*/  LOP3.LUT R8, R0, 0x80, RZ, 0xfc, !PT ;  /* 0x0000008000087812 */ /* 0x000fe400078efcff */
[----:B------:R-:W-:Y:S02]  /*00e0*/  SHF.R.S32.HI R3, RZ, 0x2, R2 ;  /* 0x00000002ff037819 */ /* 0x000fe40000011402 */
[C---:B------:R-:W-:Y:S02]  /*00f0*/  LEA.HI R4, R23.reuse, R0, RZ, 0x5 ;  /* 0x0000000017047211 */ /* 0x040fe400078f28ff */
[----:B------:R-:W-:Y:S02]  /*0100*/  LEA.HI R5, R2, R3, RZ, 0x1 ;  /* 0x0000000302057211 */ /* 0x000fe400078f08ff */
[----:B------:R-:W-:-:S02]  /*0110*/  LEA.HI R11, R23, R8, RZ, 0x5 ;  /* 0x00000008170b7211 */ /* 0x000fc400078f28ff */
[----:B------:R-:W-:Y:S02]  /*0120*/  LOP3.LUT R12, R5, 0x1ffffffe, RZ, 0xc0, !PT ;  /* 0x1ffffffe050c7812 */ /* 0x000fe400078ec0ff */
[--C-:B------:R-:W-:Y:S02]  /*0130*/  SHF.R.S32.HI R2, RZ, 0x5, R4.reuse ;  /* 0x00000005ff027819 */ /* 0x100fe40000011404 */
[----:B------:R-:W-:Y:S01]  /*0140*/  SHF.R.S32.HI R5, RZ, 0x1f, R4 ;  /* 0x0000001fff057819 */ /* 0x000fe20000011404 */
[----:B------:R-:W-:Y:S01]  /*0150*/  IMAD.IADD R12, R3, 0x1, -R12 ;  /* 0x00000001030c7824 */ /* 0x000fe200078e0a0c */
[----:B------:R-:W-:Y:S02]  /*0160*/  LEA.HI R3, R23, R8, RZ, 0x2 ;  /* 0x0000000817037211 */ /* 0x000fe400078f10ff */
[----:B------:R-:W-:Y:S02]  /*0170*/  SHF.R.S32.HI R13, RZ, 0x5, R11 ;  /* 0x00000005ff0d7819 */ /* 0x000fe4000001140b */
[----:B------:R-:W-:-:S02]  /*0180*/  SHF.R.S32.HI R4, RZ, 0x2, R3 ;  /* 0x00000002ff047819 */ /* 0x000fc40000011403 */
[----:B------:R-:W-:Y:S02]  /*0190*/  SHF.R.S32.HI R14, RZ, 0x1f, R11 ;  /* 0x0000001fff0e7819 */ /* 0x000fe4000001140b */
[----:B------:R-:W-:Y:S02]  /*01a0*/  LEA.HI R5, R5, R2, RZ, 0x2 ;  /* 0x0000000205057211 */ /* 0x000fe400078f10ff */
[----:B------:R-:W-:Y:S02]  /*01b0*/  LEA.HI R3, R3, R4, RZ, 0x1 ;  /* 0x0000000403037211 */ /* 0x000fe400078f08ff */
[----:B------:R-:W-:Y:S02]  /*01c0*/  LEA.HI R14, R14, R13, RZ, 0x2 ;  /* 0x0000000d0e0e7211 */ /* 0x000fe400078f10ff */
[----:B------:R-:W-:Y:S02]  /*01d0*/  LOP3.LUT R5, R5, 0xfffffffc, RZ, 0xc0, !PT ;  /* 0xfffffffc05057812 */ /* 0x000fe400078ec0ff */
[----:B------:R-:W-:-:S02]  /*01e0*/  LOP3.LUT R3, R3, 0x1ffffffe, RZ, 0xc0, !PT ;  /* 0x1ffffffe03037812 */ /* 0x000fc400078ec0ff */
[----:B------:R-:W-:Y:S01]  /*01f0*/  LOP3.LUT R14, R14, 0xfffffffc, RZ, 0xc0, !PT ;  /* 0xfffffffc0e0e7812 */ /* 0x000fe200078ec0ff */
[----:B------:R-:W-:Y:S01]  /*0200*/  IMAD.IADD R5, R2, 0x1, -R5 ;  /* 0x0000000102057824 */ /* 0x000fe200078e0a05 */
[----:B------:R-:W-:Y:S01]  /*0210*/  ISETP.GE.AND P0, PT, R19, 0x2, PT ;  /* 0x000000021300780c */ /* 0x000fe20003f06270 */
[----:B------:R-:W-:Y:S02]  /*0220*/  IMAD.IADD R3, R4, 0x1, -R3 ;  /* 0x0000000104037824 */ /* 0x000fe400078e0a03 */
[----:B------:R-:W-:Y:S01]  /*0230*/  IMAD.IADD R14, R13, 0x1, -R14 ;  /* 0x000000010d0e7824 */ /* 0x000fe200078e0a0e */
[----:B------:R-:W-:Y:S01]  /*0240*/  LEA R13, R9, 0x4, 0x3 ;  /* 0x00000004090d7811 */ /* 0x000fe200078e18ff */
[----:B------:R-:W-:Y:S01]  /*0250*/  IMAD R12, R12, 0x8, R5 ;  /* 0x000000080c0c7824 */ /* 0x000fe200078e0205 */
[----:B------:R-:W-:Y:S01]  /*0260*/  ISETP.LT.AND P2, PT, R0, 0x200, !P0 ;  /* 0x000002000000780c */ /* 0x000fe20004741270 */
[----:B------:R-:W-:Y:S01]  /*0270*/  IMAD R14, R3, 0x8, R14 ;  /* 0x00000008030e7824 */ /* 0x000fe200078e020e */
[----:B------:R-:W-:Y:S01]  /*0280*/  ISETP.LT.AND P0, PT, R8, 0x200, !P0 ;  /* 0x000002000800780c */ /* 0x000fe20004701270 */
[----:B------:R-:W-:-:S02]  /*0290*/  IMAD R11, R9, 0x8, R12 ;  /* 0x00000008090b7824 */ /* 0x000fc400078e020c */
[C---:B------:R-:W-:Y:S02]  /*02a0*/  IMAD.IADD R12, R13.reuse, 0x1, R12 ;  /* 0x000000010d0c7824 */ /* 0x040fe400078e020c */
[--C-:B------:R-:W-:Y:S02]  /*02b0*/  IMAD.IADD R13, R13, 0x1, R14.reuse ;  /* 0x000000010d0d7824 */ /* 0x100fe400078e020e */
[----:B------:R-:W-:Y:S01]  /*02c0*/  IMAD R14, R9, 0x8, R14 ;  /* 0x00000008090e7824 */ /* 0x000fe200078e020e */
[----:B------:R-:W-:Y:S01]  /*02d0*/  CS2R R16, SRZ ;  /* 0x0000000000107805 */ /* 0x000fe2000001ff00 */
[----:B--2---:R-:W-:-:S04]  /*02e0*/  IMAD.WIDE R26, R11, 0x4, R6 ;  /* 0x000000040b1a7825 */ /* 0x004fc800078e0206 */
[----:B------:R-:W-:Y:S01]  /*02f0*/  IMAD.MOV.U32 R15, RZ, RZ, RZ ;  /* 0x000000ffff0f7224 */ /* 0x000fe200078e00ff */
[----:B------:R-:W2:Y:S01]  /*0300*/  @P2 LDG.E.EL R21, desc[UR6][R26.64] ;  /* 0x000000061a152981 */ /* 0x000ea2000c2e1900 */
[----:B------:R-:W-:-:S04]  /*0310*/  IMAD.WIDE R2, R12, 0x4, R6 ;  /* 0x000000040c027825 */ /* 0x000fc800078e0206 */
[--C-:B------:R-:W-:Y:S01]  /*0320*/  IMAD.WIDE R4, R14, 0x4, R6.reuse ;  /* 0x000000040e047825 */ /* 0x100fe200078e0206 */
[----:B------:R1:W3:Y:S03]  /*0330*/  @P2 LDG.E.EL R15, desc[UR6][R2.64] ;  /* 0x00000006020f2981 */ /* 0x0002e6000c2e1900 */
[----:B------:R-:W-:Y:S01]  /*0340*/  IMAD.WIDE R6, R13, 0x4, R6 ;  /* 0x000000040d067825 */ /* 0x000fe200078e0206 */
[----:B------:R4:W5:Y:S04]  /*0350*/  @P0 LDG.E.EL R16, desc[UR6][R4.64] ;  /* 0x0000000604100981 */ /* 0x000968000c2e1900 */
[----:B------:R4:W5:Y:S01]  /*0360*/  @P0 LDG.E.EL R17, desc[UR6][R6.64] ;  /* 0x0000000606110981 */ /* 0x000962000c2e1900 */
[----:B------:R-:W4:Y:S01]  /*0370*/  S2UR UR5, SR_CgaCtaId ;  /* 0x00000000000579c3 */ /* 0x000f220000008800 */
[----:B------:R-:W-:-:S05]  /*0380*/  IMAD.SHL.U32 R18, R10, 0x4, RZ ;  /* 0x000000040a127824 */ /* 0x000fca00078e00ff */
[----:B------:R-:W-:Y:S01]  /*0390*/  LOP3.LUT R18, R18, 0xfc, RZ, 0xc0, !PT ;  /* 0x000000fc12127812 */ /* 0x000fe200078ec0ff */
[----:B------:R-:W-:Y:S01]  /*03a0*/  UMOV UR4, 0x400 ;  /* 0x0000040000047882 */ /* 0x000fe20000000000 */
[----:B-1----:R-:W1:Y:S02]  /*03b0*/  LDC.64 R2, c[0x0][0x218] ;  /* 0x00008600ff027b82 */ /* 0x002e640000000a00 */
[----:B------:R-:W-:-:S04]  /*03c0*/  PRMT R22, R18, 0x6540, R25 ;  /* 0x0000654012167816 */ /* 0x000fc80000000019 */
[CC--:B------:R-:W-:Y:S02]  /*03d0*/  LEA.HI R18, R23.reuse, R22.reuse, RZ, 0x3 ;  /* 0x0000001617127211 */ /* 0x0c0fe400078f18ff */
[----:B------:R-:W-:Y:S02]  /*03e0*/  LEA.HI R23, R23, R22, RZ, 0x7 ;  /* 0x0000001617177211 */ /* 0x000fe400078f38ff */
[----:B------:R-:W-:Y:S02]  /*03f0*/  SHF.R.S32.HI R18, RZ, 0x3, R18 ;  /* 0x00000003ff127819 */ /* 0x000fe40000011412 */
[----:B------:R-:W-:Y:S01]  /*0400*/  SHF.R.U32.HI R25, RZ, 0x17, R25 ;  /* 0x00000017ff197819 */ /* 0x000fe20000011619 */
[----:B------:R-:W-:Y:S01]  /*0410*/  IMAD.SHL.U32 R23, R23, 0x2, RZ ;  /* 0x0000000217177824 */ /* 0x000fe200078e00ff */
[----:B------:R-:W-:Y:S01]  /*0420*/  LEA.HI R24, R18, R18, RZ, 0x4 ;  /* 0x0000001212187211 */ /* 0x000fe200078f20ff */
[----:B0---4-:R-:W-:Y:S01]  /*0430*/  UPRMT UR4, UR5, 0x654, UR4 ;  /* 0x0000065405047896 */ /* 0x011fe20008000004 */
[----:B------:R-:W-:-:S02]  /*0440*/  SGXT.U32 R5, R25, 0x1 ;  /* 0x000000011905781a */ /* 0x000fc40000000000 */
[----:B------:R-:W-:Y:S02]  /*0450*/  LOP3.LUT R7, R24, 0x3ffffff0, RZ, 0xc0, !PT ;  /* 0x3ffffff018077812 */ /* 0x000fe400078ec0ff */
[----:B------:R-:W-:Y:S02]  /*0460*/  LOP3.LUT R6, R23, 0xffffff00, RZ, 0xc0, !PT ;  /* 0xffffff0017067812 */ /* 0x000fe400078ec0ff */
[----:B------:R-:W-:Y:S02]  /*0470*/  LEA R23, R20, UR4, 0x2 ;  /* 0x0000000414177c11 */ /* 0x000fe4000f8e10ff */
[----:B------:R-:W-:Y:S02]  /*0480*/  SHF.R.U32.HI R4, RZ, 0x6, R10 ;  /* 0x00000006ff047819 */ /* 0x000fe4000001160a */
[----:B------:R-:W-:Y:S01]  /*0490*/  LEA.HI.SX32 R5, R22, R5, 0x1e ;  /* 0x0000000516057211 */ /* 0x000fe200078ff2ff */
[----:B------:R-:W-:Y:S01]  /*04a0*/  IMAD.IADD R7, R18, 0x1, -R7 ;  /* 0x0000000112077824 */ /* 0x000fe200078e0a07 */
[----:B------:R-:W-:-:S02]  /*04b0*/  SGXT.U32 R18, R4, 0x1 ;  /* 0x000000010412781a */ /* 0x000fc40000000000 */
[----:B------:R-:W-:Y:S02]  /*04c0*/  LOP3.LUT R5, R5, 0x1fffffe, RZ, 0xc0, !PT ;  /* 0x01fffffe05057812 */ /* 0x000fe400078ec0ff */
[----:B------:R-:W-:Y:S02]  /*04d0*/  LOP3.LUT R19, R19, R18, RZ, 0xfc, !PT ;  /* 0x0000001213137212 */ /* 0x000fe400078efcff */
[----:B------:R-:W-:Y:S02]  /*04e0*/  LEA.HI.SX32 R4, R22, -R5, 0x1e ;  /* 0x8000000516047211 */ /* 0x000fe400078ff2ff */
[----:B------:R-:W-:Y:S01]  /*04f0*/  ISETP.GE.AND P1, PT, R19, 0x2, PT ;  /* 0x000000021300780c */ /* 0x000fe20003f26270 */
[----:B------:R-:W-:Y:S02]  /*0500*/  IMAD R6, R7, 0x4, R6 ;  /* 0x0000000407067824 */ /* 0x000fe400078e0206 */
[----:B------:R-:W-:Y:S01]  /*0510*/  IMAD R5, R4, 0x2, R19 ;  /* 0x0000000204057824 */ /* 0x000fe200078e0213 */
[----:B------:R-:W-:-:S03]  /*0520*/  ISETP.LT.AND P1, PT, R22, 0x200, !P1 ;  /* 0x000002001600780c */ /* 0x000fc60004f21270 */
[----:B------:R-:W-:Y:S01]  /*0530*/  IMAD.U32 R5, R5, 0x40, R6 ;  /* 0x0000004005057824 */ /* 0x000fe200078e0006 */
[----:B------:R-:W-:-:S03]  /*0540*/  CS2R R6, SRZ ;  /* 0x0000000000067805 */ /* 0x000fc6000001ff00 */
[----:B-1----:R-:W-:Y:S01]  /*0550*/  IMAD.WIDE R2, R5, 0x4, R2 ;  /* 0x0000000405027825 */ /* 0x002fe200078e0202 */
[----:B------:R-:W-:-:S03]  /*0560*/  CS2R R4, SRZ ;  /* 0x0000000000047805 */ /* 0x000fc6000001ff00 */
[----:B------:R-:W-:Y:S02]  /*0570*/  IMAD.MOV.U32 R19, RZ, RZ, RZ ;  /* 0x000000ffff137224 */ /* 0x000fe400078e00ff */
[----:B------:R-:W-:Y:S01]  /*0580*/  IMAD.MOV.U32 R22, RZ, RZ, RZ ;  /* 0x000000ffff167224 */ /* 0x000fe200078e00ff */
[----:B--2---:R0:W-:Y:S04]  /*0590*/  STS [R23], R21 ;  /* 0x0000001517007388 */ /* 0x0041e80000000800 */
[----:B---3--:R-:W-:Y:S04]  /*05a0*/  STS [R23+0x410], R15 ;  /* 0x0004100f17007388 */ /* 0x008fe80000000800 */
[----:B-----5:R-:W-:Y:S01]  /*05b0*/  STS [R23+0x200], R16 ;  /* 0x0002001017007388 */ /* 0x020fe20000000800 */
[----:B0-----:R-:W0:Y:S03]  /*05c0*/  LDC.64 R20, c[0x0][0x220] ;  /* 0x00008800ff147b82 */ /* 0x001e260000000a00 */
[----:B------:R1:W-:Y:S05]  /*05d0*/  STS [R23+0x610], R17 ;  /* 0x0006101117007388 */ /* 0x0003ea0000000800 */
[----:B------:R-:W-:Y:S06]  /*05e0*/  BAR.SYNC.DEFER_BLOCKING 0x0 ;  /* 0x0000000000007b1d */ /* 0x000fec0000010000 */
[----:B------:R2:W3:Y:S01]  /*05f0*/  @P1 LDG.E.EL.128 R4, desc[UR6][R2.64] ;  /* 0x0000000602041981 */ /* 0x0004e2000c2e1d00 */
[----:B0-----:R-:W-:-:S04]  /*0600*/  IMAD.WIDE R24, R11, 0x4, R20 ;  /* 0x000000040b187825 */ /* 0x001fc800078e0214 */
[--C-:B------:R-:W-:Y:S01]  /*0610*/  IMAD.WIDE R28, R12, 0x4, R20.reuse ;  /* 0x000000040c1c7825 */ /* 0x100fe200078e0214 */
[----:B------:R-:W4:Y:S04]  /*0620*/  @P2 LDG.E.EL R19, desc[UR6][R24.64] ;  /* 0x0000000618132981 */ /* 0x000f28000c2e1900 */
[----:B------:R-:W5:Y:S01]  /*0630*/  @P2 LDG.E.EL R22, desc[UR6][R28.64] ;  /* 0x000000061c162981 */ /* 0x000f62000c2e1900 */
[----:B------:R-:W-:-:S04]  /*0640*/  IMAD.WIDE R26, R14, 0x4, R20 ;  /* 0x000000040e1a7825 */ /* 0x000fc800078e0214 */
[----:B------:R-:W-:Y:S02]  /*0650*/  IMAD.MOV.U32 R11, RZ, RZ, RZ ;  /* 0x000000ffff0b7224 */ /* 0x000fe400078e00ff */
[----:B--2---:R-:W-:Y:S02]  /*0660*/  IMAD.MOV.U32 R2, RZ, RZ, RZ ;  /* 0x000000ffff027224 */ /* 0x004fe400078e00ff */
[----:B------:R-:W-:Y:S02]  /*0670*/  IMAD.WIDE R20, R13, 0x4, R20 ;  /* 0x000000040d147825 */ /* 0x000fe400078e0214 */
[----:B------:R-:W2:Y:S04]  /*0680*/  @P0 LDG.E.EL R11, desc[UR6][R26.64] ;  /* 0x000000061a0b0981 */ /* 0x000ea8000c2e1900 */
[----:B------:R0:W2:Y:S01]  /*0690*/  @P0 LDG.E.EL R2, desc[UR6][R20.64] ;  /* 0x0000000614020981 */ /* 0x0000a2000c2e1900 */
[----:B------:R-:W-:Y:S01]  /*06a0*/  IMAD.SHL.U32 R12, R10, 0x10, RZ ;  /* 0x000000100a0c7824 */ /* 0x000fe200078e00ff */
[----:B------:R-:W-:-:S04]  /*06b0*/  SHF.R.U32.HI R3, RZ, 0x2, R10 ;  /* 0x00000002ff037819 */ /* 0x000fc8000001160a */
[----:B------:R-:W-:Y:S02]  /*06c0*/  LOP3.LUT R3, R3, 0x10, RZ, 0xc0, !PT ;  /* 0x0000001003037812 */ /* 0x000fe400078ec0ff */
[----:B------:R-:W-:-:S04]  /*06d0*/  LOP3.LUT R12, R12, 0x7f0, RZ, 0xc0, !PT ;  /* 0x000007f00c0c7812 */ /* 0x000fc800078ec0ff */
[----:B------:R-:W-:-:S06]  /*06e0*/  IADD3 R12, R12, UR4, R3 ;  /* 0x000000040c0c7c10 */ /* 0x000fcc000fffe003 */
[----:B------:R-:W3:Y:S01]  /*06f0*/  LDS.128 R12, [R12] ;  /* 0x000000000c0c7984 */ /* 0x000ee20000000c00 */
[----:B------:R-:W-:-:S05]  /*0700*/  IMAD.SHL.U32 R3, R10, 0x8, RZ ;  /* 0x000000080a037824 */ /* 0x000fca00078e00ff */
[----:B------:R-:W-:-:S04]  /*0710*/  LOP3.LUT R3, R3, 0x1f8, RZ, 0xc0, !PT ;  /* 0x000001f803037812 */ /* 0x000fc800078ec0ff */
[C---:B------:R-:W-:Y:S02]  /*0720*/  LOP3.LUT R18, R3.reuse, R18, RZ, 0xfc, !PT ;  /* 0x0000001203127212 */ /* 0x040fe400078efcff */
[----:B------:R-:W-:-:S05]  /*0730*/  LEA R3, R3, UR4, 0x1 ;  /* 0x0000000403037c11 */ /* 0x000fca000f8e08ff */
[----:B------:R-:W-:Y:S02]  /*0740*/  IMAD R18, R18, 0x4, R3 ;  /* 0x0000000412127824 */ /* 0x000fe400078e0203 */
[----:B------:R-:W-:-:S05]  /*0750*/  IMAD.SHL.U32 R10, R10, 0x2, RZ ;  /* 0x000000020a0a7824 */ /* 0x000fca00078e00ff */
[----:B------:R-:W-:-:S04]  /*0760*/  LOP3.LUT R10, R10, 0xfe, RZ, 0xc0, !PT ;  /* 0x000000fe0a0a7812 */ /* 0x000fc800078ec0ff */
[----:B-1----:R-:W-:-:S05]  /*0770*/  LEA R17, R10, UR4, 0x1 ;  /* 0x000000040a117c11 */ /* 0x002fca000f8e08ff */
[----:B------:R-:W-:Y:S01]  /*0780*/  IMAD R17, R10, 0x4, R17 ;  /* 0x000000040a117824 */ /* 0x000fe200078e0211 */
[----:B------:R-:W-:Y:S01]  /*0790*/  BAR.SYNC.DEFER_BLOCKING 0x0 ;  /* 0x0000000000007b1d */ /* 0x000fe20000010000 */
[--C-:B------:R-:W-:Y:S02]  /*07a0*/  IMAD.IADD R0, R0, 0x1, R9.reuse ;  /* 0x0000000100007824 */ /* 0x100fe400078e0209 */
[----:B------:R-:W-:-:S04]  /*07b0*/  IMAD.IADD R8, R8, 0x1, R9 ;  /* 0x0000000108087824 */ /* 0x000fc800078e0209 */
[----:B------:R-:W-:Y:S02]  /*07c0*/  IMAD.SHL.U32 R9, R8, 0x2, RZ ;  /* 0x0000000208097824 */ /* 0x000fe400078e00ff */
[----:B---3--:R-:W-:Y:S01]  /*07d0*/  FMUL R3, R12, R4 ;  /* 0x000000040c037220 */ /* 0x008fe20000400000 */
[----:B------:R-:W-:Y:S01]  /*07e0*/  FMUL R13, R13, R5 ;  /* 0x000000050d0d7220 */ /* 0x000fe20000400000 */
[----:B------:R-:W-:Y:S01]  /*07f0*/  FMUL R6, R14, R6 ;  /* 0x000000060e067220 */ /* 0x000fe20000400000 */
[----:B------:R-:W-:Y:S01]  /*0800*/  FMUL R7, R15, R7 ;  /* 0x000000070f077220 */ /* 0x000fe20000400000 */
[----:B------:R-:W1:Y:S01]  /*0810*/  LDC.64 R4, c[0x0][0x228] ;  /* 0x00008a00ff047b82 */ /* 0x000e620000000a00 */
[----:B------:R3:W-:Y:S04]  /*0820*/  STS [R18], R3 ;  /* 0x0000000312007388 */ /* 0x0007e80000000800 */
[----:B------:R-:W-:Y:S04]  /*0830*/  STS [R18+0xc], R13 ;  /* 0x00000c0d12007388 */ /* 0x000fe80000000800 */
[----:B------:R-:W-:Y:S04]  /*0840*/  STS [R18+0x18], R6 ;  /* 0x0000180612007388 */ /* 0x000fe80000000800 */
[----:B------:R1:W-:Y:S01]  /*0850*/  STS [R18+0x24], R7 ;  /* 0x0000240712007388 */ /* 0x0003e20000000800 */
[----:B------:R-:W-:Y:S06]  /*0860*/  BAR.SYNC.DEFER_BLOCKING 0x0 ;  /* 0x0000000000007b1d */ /* 0x000fec0000010000 */
[----:B------:R-:W4:Y:S04]  /*0870*/  LDS R10, [R17] ;  /* 0x00000000110a7984 */ /* 0x000f280000000800 */
[----:B------:R-:W5:Y:S04]  /*0880*/  LDS R15, [R17+0x4] ;  /* 0x00000400110f7984 */ /* 0x000f680000000800 */
[----:B------:R-:W2:Y:S04]  /*0890*/  LDS R12, [R17+0x600] ;  /* 0x00060000110c7984 */ /* 0x000ea80000000800 */
[----:B0-----:R-:W0:Y:S01]  /*08a0*/  LDS R21, [R17+0x604] ;  /* 0x0006040011157984 */ /* 0x001e220000000800 */
[----:B---3--:R-:W-:-:S04]  /*08b0*/  IMAD.SHL.U32 R3, R0, 0x2, RZ ;  /* 0x0000000200037824 */ /* 0x008fc800078e00ff */
[----:B-1----:R-:W-:-:S04]  /*08c0*/  IMAD.WIDE R6, R3, 0x4, R4 ;  /* 0x0000000403067825 */ /* 0x002fc800078e0204 */
[----:B------:R-:W-:-:S04]  /*08d0*/  IMAD.WIDE R4, R9, 0x4, R4 ;  /* 0x0000000409047825 */ /* 0x000fc800078e0204 */
[----:B----4-:R-:W-:Y:S01]  /*08e0*/  FADD R14, R10, R19 ;  /* 0x000000130a0e7221 */ /* 0x010fe20000000000 */
[----:B-----5:R-:W-:-:S05]  /*08f0*/  FADD R15, R15, R22 ;  /* 0x000000160f0f7221 */ /* 0x020fca0000000000 */
[----:B------:R1:W-:Y:S01]  /*0900*/  @P2 STG.E.64 desc[UR6][R6.64], R14 ;  /* 0x0000000e06002986 */ /* 0x0003e2000c101b06 */
[----:B--2---:R-:W-:Y:S01]  /*0910*/  FADD R12, R12, R11 ;  /* 0x0000000b0c0c7221 */ /* 0x004fe20000000000 */
[----:B0-----:R-:W-:Y:S01]  /*0920*/  FADD R13, R21, R2 ;  /* 0x00000002150d7221 */ /* 0x001fe20000000000 */
[----:B------:R-:W-:Y:S06]  /*0930*/  @!P0 EXIT ;  /* 0x000000000000894d */ /* 0x000fec0003800000 */
[----:B------:R-:W-:Y:S01]  /*0940*/  STG.E.64 desc[UR6][R4.64], R12 ;  /* 0x0000000c04007986 */ /* 0x000fe2000c101b06 */
[----:B------:R-:W-:Y:S05]  /*0950*/  EXIT ;  /* 0x000000000000794d */ /* 0x000fea0003800000 */
.L_x_0:
[----:B------:R-:W-:-:S00]  /*0960*/  BRA `(.L_x_0) ;  /* 0xfffffffc00fc7947 */ /* 0x000fc0000383ffff */
[----:B------:R-:W-:-:S00]  /*0970*/  NOP ;  /* 0x0000000000007918 */ /* 0x000fc00000000000 */
        /* <DEDUP_REMOVED lines=8> */
.L_x_1:


//--------------------- .nv.shared.triton_poi_fused_clone_2 --------------------------
	.section	.nv.shared.triton_poi_fused_clone_2,"aw",@nobits
	.sectionflags	@""
	.align	16
	.zero		1024


//--------------------- .nv.constant0.triton_poi_fused_clone_2 --------------------------
	.section	.nv.constant0.triton_poi_fused_clone_2,"a",@progbits
	.sectionflags	@""
	.align	4
.nv.constant0.triton_poi_fused_clone_2:
	.zero		568
